	.headerflags	@"EF_CUDA_TEXMODE_UNIFIED EF_CUDA_64BIT_ADDRESS EF_CUDA_ACCELERATORS EF_CUDA_SM90 EF_CUDA_VIRTUAL_SM(EF_CUDA_SM90)"
	.elftype	@"ET_EXEC"


//--------------------- .nv.info                  --------------------------
	.section	.nv.info,"",@"SHT_CUDA_INFO"
	.align	4


	//----- nvinfo : EIATTR_REGCOUNT
	.align		4
        /*0000*/ 	.byte	0x04, 0x2f
        /*0002*/ 	.short	(.L_3 - .L_2)
	.align		4
.L_2:
        /*0004*/ 	.word	index@(triton_poi_fused__native_batch_norm_legit_no_training_relu_threshold_backward_7)
        /*0008*/ 	.word	0x00000028


	//----- nvinfo : EIATTR_MIN_STACK_SIZE
	.align		4
.L_3:
        /*000c*/ 	.byte	0x04, 0x12
        /*000e*/ 	.short	(.L_5 - .L_4)
	.align		4
.L_4:
        /*0010*/ 	.word	index@(triton_poi_fused__native_batch_norm_legit_no_training_relu_threshold_backward_7)
        /*0014*/ 	.word	0x00000000


	//----- nvinfo : EIATTR_FRAME_SIZE
	.align		4
.L_5:
        /*0018*/ 	.byte	0x04, 0x11
        /*001a*/ 	.short	(.L_7 - .L_6)
	.align		4
.L_6:
        /*001c*/ 	.word	index@(triton_poi_fused__native_batch_norm_legit_no_training_relu_threshold_backward_7)
        /*0020*/ 	.word	0x00000000


	//----- nvinfo : EIATTR_MIN_STACK_SIZE
	.align		4
.L_7:
        /*0024*/ 	.byte	0x04, 0x12
        /*0026*/ 	.short	(.L_9 - .L_8)
	.align		4
.L_8:
        /*0028*/ 	.word	index@(triton_poi_fused__native_batch_norm_legit_no_training_relu_threshold_backward_7)
        /*002c*/ 	.word	0x00000000
.L_9:


//--------------------- .nv.info.triton_poi_fused__native_batch_norm_legit_no_training_relu_threshold_backward_7 --------------------------
	.section	.nv.info.triton_poi_fused__native_batch_norm_legit_no_training_relu_threshold_backward_7,"",@"SHT_CUDA_INFO"
	.sectionflags	@""
	.align	4


	//----- nvinfo : EIATTR_CUDA_API_VERSION
	.align		4
        /*0000*/ 	.byte	0x04, 0x37
        /*0002*/ 	.short	(.L_11 - .L_10)
.L_10:
        /*0004*/ 	.word	0x0000007c


	//----- nvinfo : EIATTR_KPARAM_INFO
	.align		4
.L_11:
        /*0008*/ 	.byte	0x04, 0x17
        /*000a*/ 	.short	(.L_13 - .L_12)
.L_12:
        /*000c*/ 	.word	0x00000000
        /*0010*/ 	.short	0x0008
        /*0012*/ 	.short	0x003c
        /*0014*/ 	.byte	0x00, 0xf0, 0x11, 0x00


	//----- nvinfo : EIATTR_KPARAM_INFO
	.align		4
.L_13:
        /*0018*/ 	.byte	0x04, 0x17
        /*001a*/ 	.short	(.L_15 - .L_14)
.L_14:
        /*001c*/ 	.word	0x00000000
        /*0020*/ 	.short	0x0007
        /*0022*/ 	.short	0x0038
        /*0024*/ 	.byte	0x00, 0xf0, 0x11, 0x00


	//----- nvinfo : EIATTR_KPARAM_INFO
	.align		4
.L_15:
        /*0028*/ 	.byte	0x04, 0x17
        /*002a*/ 	.short	(.L_17 - .L_16)
.L_16:
        /*002c*/ 	.word	0x00000000
        /*0030*/ 	.short	0x0006
        /*0032*/ 	.short	0x0030
        /*0034*/ 	.byte	0x00, 0xf4, 0x21, 0x00


	//----- nvinfo : EIATTR_KPARAM_INFO
	.align		4
.L_17:
        /*0038*/ 	.byte	0x04, 0x17
        /*003a*/ 	.short	(.L_19 - .L_18)
.L_18:
        /*003c*/ 	.word	0x00000000
        /*0040*/ 	.short	0x0005
        /*0042*/ 	.short	0x0028
        /*0044*/ 	.byte	0x00, 0xf4, 0x21, 0x00


	//----- nvinfo : EIATTR_KPARAM_INFO
	.align		4
.L_19:
        /*0048*/ 	.byte	0x04, 0x17
        /*004a*/ 	.short	(.L_21 - .L_20)
.L_20:
        /*004c*/ 	.word	0x00000000
        /*0050*/ 	.short	0x0004
        /*0052*/ 	.short	0x0020
        /*0054*/ 	.byte	0x00, 0xf4, 0x21, 0x00


	//----- nvinfo : EIATTR_KPARAM_INFO
	.align		4
.L_21:
        /*0058*/ 	.byte	0x04, 0x17
        /*005a*/ 	.short	(.L_23 - .L_22)
.L_22:
        /*005c*/ 	.word	0x00000000
        /*0060*/ 	.short	0x0003
        /*0062*/ 	.short	0x0018
        /*0064*/ 	.byte	0x00, 0xf4, 0x21, 0x00


	//----- nvinfo : EIATTR_KPARAM_INFO
	.align		4
.L_23:
        /*0068*/ 	.byte	0x04, 0x17
        /*006a*/ 	.short	(.L_25 - .L_24)
.L_24:
        /*006c*/ 	.word	0x00000000
        /*0070*/ 	.short	0x0002
        /*0072*/ 	.short	0x0010
        /*0074*/ 	.byte	0x00, 0xf4, 0x21, 0x00


	//----- nvinfo : EIATTR_KPARAM_INFO
	.align		4
.L_25:
        /*0078*/ 	.byte	0x04, 0x17
        /*007a*/ 	.short	(.L_27 - .L_26)
.L_26:
        /*007c*/ 	.word	0x00000000
        /*0080*/ 	.short	0x0001
        /*0082*/ 	.short	0x0008
        /*0084*/ 	.byte	0x00, 0xf4, 0x21, 0x00


	//----- nvinfo : EIATTR_KPARAM_INFO
	.align		4
.L_27:
        /*0088*/ 	.byte	0x04, 0x17
        /*008a*/ 	.short	(.L_29 - .L_28)
.L_28:
        /*008c*/ 	.word	0x00000000
        /*0090*/ 	.short	0x0000
        /*0092*/ 	.short	0x0000
        /*0094*/ 	.byte	0x00, 0xf4, 0x21, 0x00


	//----- nvinfo : EIATTR_SPARSE_MMA_MASK
	.align		4
.L_29:
        /*0098*/ 	.byte	0x03, 0x50
        /*009a*/ 	.short	0x0000


	//----- nvinfo : EIATTR_MAXREG_COUNT
	.align		4
        /*009c*/ 	.byte	0x03, 0x1b
        /*009e*/ 	.short	0x00ff


	//----- nvinfo : EIATTR_EXIT_INSTR_OFFSETS
	.align		4
        /*00a0*/ 	.byte	0x04, 0x1c
        /*00a2*/ 	.short	(.L_31 - .L_30)


	//   ....[0]....
.L_30:
        /*00a4*/ 	.word	0x00001100


	//   ....[1]....
        /*00a8*/ 	.word	0x00001120


	//----- nvinfo : EIATTR_REQNTID
	.align		4
.L_31:
        /*00ac*/ 	.byte	0x04, 0x10
        /*00ae*/ 	.short	(.L_33 - .L_32)
.L_32:
        /*00b0*/ 	.word	0x00000080
        /*00b4*/ 	.word	0x00000001
        /*00b8*/ 	.word	0x00000001


	//----- nvinfo : EIATTR_CBANK_PARAM_SIZE
	.align		4
.L_33:
        /*00bc*/ 	.byte	0x03, 0x19
        /*00be*/ 	.short	0x0040


	//----- nvinfo : EIATTR_PARAM_CBANK
	.align		4
        /*00c0*/ 	.byte	0x04, 0x0a
        /*00c2*/ 	.short	(.L_35 - .L_34)
	.align		4
.L_34:
        /*00c4*/ 	.word	index@(.nv.constant0.triton_poi_fused__native_batch_norm_legit_no_training_relu_threshold_backward_7)
        /*00c8*/ 	.short	0x0210
        /*00ca*/ 	.short	0x0040


	//----- nvinfo : EIATTR_SW_WAR
	.align		4
.L_35:
        /*00cc*/ 	.byte	0x04, 0x36
        /*00ce*/ 	.short	(.L_37 - .L_36)
.L_36:
        /*00d0*/ 	.word	0x00000008
.L_37:


//--------------------- .nv.callgraph             --------------------------
	.section	.nv.callgraph,"",@"SHT_CUDA_CALLGRAPH"
	.align	4
	.sectionentsize	8
	.align		4
        /*0000*/ 	.word	0x00000000
	.align		4
        /*0004*/ 	.word	0xffffffff
	.align		4
        /*0008*/ 	.word	0x00000000
	.align		4
        /*000c*/ 	.word	0xfffffffe
	.align		4
        /*0010*/ 	.word	0x00000000
	.align		4
        /*0014*/ 	.word	0xfffffffd
	.align		4
        /*0018*/ 	.word	0x00000000
	.align		4
        /*001c*/ 	.word	0xfffffffc


//--------------------- .nv.constant4             --------------------------
	.section	.nv.constant4,"a",@progbits
	.align	8
	.align		8
.nv.constant4:
        /*0000*/ 	.dword	_$_str
	.align		8
        /*0008*/ 	.dword	_$_str_$_2


//--------------------- .text.triton_poi_fused__native_batch_norm_legit_no_training_relu_threshold_backward_7 --------------------------
	.section	.text.triton_poi_fused__native_batch_norm_legit_no_training_relu_threshold_backward_7,"ax",@progbits
	.sectionflags	@"SHF_BARRIERS=1"
	.align	128
        .global         triton_poi_fused__native_batch_norm_legit_no_training_relu_threshold_backward_7
        .type           triton_poi_fused__native_batch_norm_legit_no_training_relu_threshold_backward_7,@function
        .size           triton_poi_fused__native_batch_norm_legit_no_training_relu_threshold_backward_7,(.L_x_1 - triton_poi_fused__native_batch_norm_legit_no_training_relu_threshold_backward_7)
        .other          triton_poi_fused__native_batch_norm_legit_no_training_relu_threshold_backward_7,@"STO_CUDA_ENTRY STV_DEFAULT"
triton_poi_fused__native_batch_norm_legit_no_training_relu_threshold_backward_7:
.text.triton_poi_fused__native_batch_norm_legit_no_training_relu_threshold_backward_7:
[----:B------:R-:W0:Y:S01]  /*0000*/  LDC R1, c[0x0][0x28] ;  /* 0x00000a00ff017b82 */ /* 0x000e220000000800 */
[----:B------:R-:W1:Y:S07]  /*0010*/  S2R R12, SR_CTAID.Y ;  /* 0x00000000000c7919 */ /* 0x000e6e0000002600 */
[----:B------:R-:W2:Y:S01]  /*0020*/  LDC.64 R20, c[0x0][0x218] ;  /* 0x00008600ff147b82 */ /* 0x000ea20000000a00 */
[----:B------:R-:W-:Y:S01]  /*0030*/  ULDC.64 UR6, c[0x0][0x208] ;  /* 0x0000820000067ab9 */ /* 0x000fe20000000a00 */
[----:B------:R-:W3:Y:S01]  /*0040*/  S2R R0, SR_TID.X ;  /* 0x0000000000007919 */ /* 0x000ee20000002100 */
[----:B------:R-:W4:Y:S05]  /*0050*/  S2R R24, SR_CTAID.X ;  /* 0x0000000000187919 */ /* 0x000f2a0000002500 */
[----:B------:R-:W5:Y:S08]  /*0060*/  LDC.64 R28, c[0x0][0x210] ;  /* 0x00008400ff1c7b82 */ /* 0x000f700000000a00 */
[----:B------:R-:W2:Y:S01]  /*0070*/  LDC.64 R34, c[0x0][0x220] ;  /* 0x00008800ff227b82 */ /* 0x000ea20000000a00 */
[----:B-1----:R-:W-:-:S02]  /*0080*/  IMAD.SHL.U32 R25, R12, 0x20, RZ ;  /* 0x000000200c197824 */ /* 0x002fc400078e00ff */
[----:B---3--:R-:W-:Y:S01]  /*0090*/  IMAD.SHL.U32 R16, R0, 0x8, RZ ;  /* 0x0000000800107824 */ /* 0x008fe200078e00ff */
[----:B------:R-:W-:Y:S02]  /*00a0*/  SHF.R.U32.HI R2, RZ, 0x2, R0 ;  /* 0x00000002ff027819 */ /* 0x000fe40000011600 */
[----:B------:R-:W-:Y:S01]  /*00b0*/  SHF.R.S32.HI R17, RZ, 0x1a, R12 ;  /* 0x0000001aff117819 */ /* 0x000fe2000001140c */
[----:B----4-:R-:W-:Y:S01]  /*00c0*/  IMAD.SHL.U32 R24, R24, 0x20, RZ ;  /* 0x0000002018187824 */ /* 0x010fe200078e00ff */
[----:B------:R-:W-:-:S04]  /*00d0*/  LOP3.LUT R16, R25, 0x18, R16, 0xf8, !PT ;  /* 0x0000001819107812 */ /* 0x000fc800078ef810 */
[----:B------:R-:W-:-:S04]  /*00e0*/  SHF.R.S32.HI R3, RZ, 0x1f, R16 ;  /* 0x0000001fff037819 */ /* 0x000fc80000011410 */
[----:B------:R-:W-:Y:S02]  /*00f0*/  LEA.HI R4, R3, R16, RZ, 0x8 ;  /* 0x0000001003047211 */ /* 0x000fe400078f40ff */
[----:B------:R-:W-:Y:S02]  /*0100*/  SGXT.U32 R3, R2, 0x5 ;  /* 0x000000050203781a */ /* 0x000fe40000000000 */
[C---:B------:R-:W-:Y:S01]  /*0110*/  LOP3.LUT R5, R4.reuse, 0xffffff00, RZ, 0xc0, !PT ;  /* 0xffffff0004057812 */ /* 0x040fe200078ec0ff */
[----:B------:R-:W-:Y:S01]  /*0120*/  IMAD.SHL.U32 R6, R4, 0x40, RZ ;  /* 0x0000004004067824 */ /* 0x000fe200078e00ff */
[----:B------:R-:W-:Y:S02]  /*0130*/  SGXT R17, R17, 0x1 ;  /* 0x000000011111781a */ /* 0x000fe40000000200 */
[----:B------:R-:W-:Y:S01]  /*0140*/  LOP3.LUT R2, R24, R3, RZ, 0xfc, !PT ;  /* 0x0000000318027212 */ /* 0x000fe200078efcff */
[C---:B------:R-:W-:Y:S01]  /*0150*/  IMAD.IADD R32, R16.reuse, 0x1, -R5 ;  /* 0x0000000110207824 */ /* 0x040fe200078e0a05 */
[----:B------:R-:W-:-:S02]  /*0160*/  LOP3.LUT R16, R16, 0x4, RZ, 0xfc, !PT ;  /* 0x0000000410107812 */ /* 0x000fc400078efcff */
[----:B------:R-:W-:Y:S02]  /*0170*/  CS2R R4, SRZ ;  /* 0x0000000000047805 */ /* 0x000fe4000001ff00 */
[----:B------:R-:W-:Y:S02]  /*0180*/  LOP3.LUT R13, R6, 0xffffc000, RZ, 0xc0, !PT ;  /* 0xffffc000060d7812 */ /* 0x000fe400078ec0ff */
[----:B------:R-:W-:Y:S02]  /*0190*/  CS2R R6, SRZ ;  /* 0x0000000000067805 */ /* 0x000fe4000001ff00 */
[----:B------:R-:W-:Y:S01]  /*01a0*/  LEA.HI R17, R17, R16, RZ, 0x8 ;  /* 0x0000001011117211 */ /* 0x000fe200078f40ff */
[----:B--2---:R-:W-:Y:S01]  /*01b0*/  IMAD.WIDE R8, R32, 0x4, R20 ;  /* 0x0000000420087825 */ /* 0x004fe200078e0214 */
[----:B------:R-:W-:-:S03]  /*01c0*/  ISETP.GE.AND P0, PT, R2, 0x40, PT ;  /* 0x000000400200780c */ /* 0x000fc60003f06270 */
[----:B------:R-:W-:Y:S01]  /*01d0*/  IMAD R13, R2, 0x100, R13 ;  /* 0x00000100020d7824 */ /* 0x000fe200078e020d */
[----:B------:R-:W-:Y:S01]  /*01e0*/  LOP3.LUT R17, R17, 0xffffff00, RZ, 0xc0, !PT ;  /* 0xffffff0011117812 */ /* 0x000fe200078ec0ff */
[----:B------:R-:W2:Y:S02]  /*01f0*/  LDG.E.EL.128 R8, desc[UR6][R8.64] ;  /* 0x0000000608087981 */ /* 0x000ea4000c2e1d00 */
[----:B------:R-:W-:Y:S02]  /*0200*/  IMAD.IADD R2, R32, 0x1, R13 ;  /* 0x0000000120027824 */ /* 0x000fe400078e020d */
[----:B------:R-:W-:Y:S02]  /*0210*/  IMAD.IADD R26, R16, 0x1, -R17 ;  /* 0x00000001101a7824 */ /* 0x000fe400078e0a11 */
[----:B-----5:R-:W-:-:S04]  /*0220*/  IMAD.WIDE R14, R2, 0x4, R28 ;  /* 0x00000004020e7825 */ /* 0x020fc800078e021c */
[----:B0-----:R-:W-:Y:S01]  /*0230*/  IMAD.WIDE R16, R32, 0x4, R34 ;  /* 0x0000000420107825 */ /* 0x001fe200078e0222 */
[----:B------:R0:W2:Y:S05]  /*0240*/  @!P0 LDG.E.EL.128 R4, desc[UR6][R14.64] ;  /* 0x000000060e048981 */ /* 0x0000aa000c2e1d00 */
[----:B------:R-:W3:Y:S01]  /*0250*/  LDG.E.EL.128 R16, desc[UR6][R16.64] ;  /* 0x0000000610107981 */ /* 0x000ee2000c2e1d00 */
[C---:B------:R-:W-:Y:S02]  /*0260*/  IMAD.IADD R13, R26.reuse, 0x1, R13 ;  /* 0x000000011a0d7824 */ /* 0x040fe400078e020d */
[----:B------:R-:W-:Y:S01]  /*0270*/  IMAD.WIDE R20, R26, 0x4, R20 ;  /* 0x000000041a147825 */ /* 0x000fe200078e0214 */
[----:B0-----:R-:W-:-:S03]  /*0280*/  CS2R R14, SRZ ;  /* 0x00000000000e7805 */ /* 0x001fc6000001ff00 */
[----:B------:R-:W-:Y:S01]  /*0290*/  IMAD.WIDE R28, R13, 0x4, R28 ;  /* 0x000000040d1c7825 */ /* 0x000fe200078e021c */
[----:B------:R-:W-:Y:S01]  /*02a0*/  CS2R R12, SRZ ;  /* 0x00000000000c7805 */ /* 0x000fe2000001ff00 */
[----:B------:R-:W4:Y:S05]  /*02b0*/  LDG.E.EL.128 R20, desc[UR6][R20.64] ;  /* 0x0000000614147981 */ /* 0x000f2a000c2e1d00 */
[----:B------:R-:W4:Y:S01]  /*02c0*/  @!P0 LDG.E.EL.128 R12, desc[UR6][R28.64] ;  /* 0x000000061c0c8981 */ /* 0x000f22000c2e1d00 */
[----:B------:R-:W-:Y:S02]  /*02d0*/  IMAD.MOV.U32 R27, RZ, RZ, 0x3e800000 ;  /* 0x3e800000ff1b7424 */ /* 0x000fe400078e00ff */
[----:B--2---:R-:W-:Y:S01]  /*02e0*/  FADD R5, -R9, R5 ;  /* 0x0000000509057221 */ /* 0x004fe20000000100 */
[----:B---3--:R-:W-:-:S06]  /*02f0*/  FADD R9, R16, 9.9999997473787516356e-06 ;  /* 0x3727c5ac10097421 */ /* 0x008fcc0000000000 */
[----:B------:R-:W0:Y:S01]  /*0300*/  MUFU.SQRT R9, R9 ;  /* 0x0000000900097308 */ /* 0x000e220000002000 */
[----:B------:R-:W-:Y:S01]  /*0310*/  FADD R18, R18, 9.9999997473787516356e-06 ;  /* 0x3727c5ac12127421 */ /* 0x000fe20000000000 */
[----:B------:R-:W-:Y:S01]  /*0320*/  FADD R19, R19, 9.9999997473787516356e-06 ;  /* 0x3727c5ac13137421 */ /* 0x000fe20000000000 */
[----:B------:R-:W-:Y:S01]  /*0330*/  FADD R7, -R11, R7 ;  /* 0x000000070b077221 */ /* 0x000fe20000000100 */
[----:B------:R-:W-:-:S04]  /*0340*/  FADD R4, -R8, R4 ;  /* 0x0000000408047221 */ /* 0x000fc80000000100 */
[----:B------:R-:W1:Y:S01]  /*0350*/  MUFU.SQRT R11, R18 ;  /* 0x00000012000b7308 */ /* 0x000e620000002000 */
[----:B0-----:R-:W-:-:S07]  /*0360*/  FSETP.GT.AND P6, PT, R9, 8.50705917302346158658e+37, PT ;  /* 0x7e8000000900780b */ /* 0x001fce0003fc4000 */
[----:B------:R0:W2:Y:S01]  /*0370*/  MUFU.SQRT R8, R19 ;  /* 0x0000001300087308 */ /* 0x0000a20000002000 */
[----:B------:R-:W-:Y:S01]  /*0380*/  FSETP.GEU.AND P1, PT, R9, 1.175494350822287508e-38, PT ;  /* 0x008000000900780b */ /* 0x000fe20003f2e000 */
[----:B----4-:R-:W-:Y:S01]  /*0390*/  FADD R28, -R23, R15 ;  /* 0x0000000f171c7221 */ /* 0x010fe20000000100 */
[----:B------:R-:W-:Y:S01]  /*03a0*/  FSEL R15, R27, 1, P6 ;  /* 0x3f8000001b0f7808 */ /* 0x000fe20003000000 */
[----:B------:R-:W-:Y:S01]  /*03b0*/  FADD R6, -R10, R6 ;  /* 0x000000060a067221 */ /* 0x000fe20000000100 */
[----:B-1----:R-:W-:Y:S01]  /*03c0*/  FSETP.GT.AND P4, PT, R11, 8.50705917302346158658e+37, PT ;  /* 0x7e8000000b00780b */ /* 0x002fe20003f84000 */
[----:B------:R-:W-:Y:S01]  /*03d0*/  FADD R10, R17, 9.9999997473787516356e-06 ;  /* 0x3727c5ac110a7421 */ /* 0x000fe20000000000 */
[----:B------:R-:W-:Y:S01]  /*03e0*/  FSETP.GEU.AND P5, PT, R11, 1.175494350822287508e-38, PT ;  /* 0x008000000b00780b */ /* 0x000fe20003fae000 */
[----:B------:R-:W-:Y:S01]  /*03f0*/  FADD R30, -R21, R13 ;  /* 0x0000000d151e7221 */ /* 0x000fe20000000100 */
[----:B------:R-:W-:Y:S01]  /*0400*/  FADD R31, -R20, R12 ;  /* 0x0000000c141f7221 */ /* 0x000fe20000000100 */
[----:B------:R-:W-:Y:S01]  /*0410*/  @P6 FMUL R9, R9, 0.25 ;  /* 0x3e80000009096820 */ /* 0x000fe20000400000 */
[----:B0-----:R-:W0:Y:S01]  /*0420*/  LDC.64 R18, c[0x0][0x228] ;  /* 0x00008a00ff127b82 */ /* 0x001e220000000a00 */
[----:B--2---:R-:W-:-:S02]  /*0430*/  FSETP.GT.AND P6, PT, R8, 8.50705917302346158658e+37, PT ;  /* 0x7e8000000800780b */ /* 0x004fc40003fc4000 */
[----:B------:R-:W-:Y:S01]  /*0440*/  @!P1 FMUL R9, R9, 16777216 ;  /* 0x4b80000009099820 */ /* 0x000fe20000400000 */
[----:B------:R-:W-:Y:S01]  /*0450*/  @!P1 FMUL R15, R15, 16777216 ;  /* 0x4b8000000f0f9820 */ /* 0x000fe20000400000 */
[----:B------:R-:W-:Y:S01]  /*0460*/  FSETP.GEU.AND P1, PT, R8, 1.175494350822287508e-38, PT ;  /* 0x008000000800780b */ /* 0x000fe20003f2e000 */
[----:B------:R-:W1:Y:S01]  /*0470*/  MUFU.SQRT R10, R10 ;  /* 0x0000000a000a7308 */ /* 0x000e620000002000 */
[----:B------:R-:W-:-:S04]  /*0480*/  @P4 FMUL R11, R11, 0.25 ;  /* 0x3e8000000b0b4820 */ /* 0x000fc80000400000 */
[----:B------:R-:W-:-:S03]  /*0490*/  @!P5 FMUL R11, R11, 16777216 ;  /* 0x4b8000000b0bd820 */ /* 0x000fc60000400000 */
[----:B------:R-:W-:-:S04]  /*04a0*/  @P6 FMUL R8, R8, 0.25 ;  /* 0x3e80000008086820 */ /* 0x000fc80000400000 */
[----:B------:R-:W-:Y:S01]  /*04b0*/  @!P1 FMUL R8, R8, 16777216 ;  /* 0x4b80000008089820 */ /* 0x000fe20000400000 */
[----:B------:R-:W2:Y:S01]  /*04c0*/  MUFU.RCP R11, R11 ;  /* 0x0000000b000b7308 */ /* 0x000ea20000001000 */
[C---:B-1----:R-:W-:Y:S02]  /*04d0*/  FSETP.GT.AND P2, PT, R10.reuse, 8.50705917302346158658e+37, PT ;  /* 0x7e8000000a00780b */ /* 0x042fe40003f44000 */
[----:B------:R-:W-:-:S05]  /*04e0*/  FSETP.GEU.AND P3, PT, R10, 1.175494350822287508e-38, PT ;  /* 0x008000000a00780b */ /* 0x000fca0003f6e000 */
[----:B------:R-:W1:Y:S01]  /*04f0*/  MUFU.RCP R8, R8 ;  /* 0x0000000800087308 */ /* 0x000e620000001000 */
[C---:B------:R-:W-:Y:S02]  /*0500*/  FSEL R12, R27.reuse, 1, P4 ;  /* 0x3f8000001b0c7808 */ /* 0x040fe40002000000 */
[----:B------:R-:W-:-:S03]  /*0510*/  FSEL R13, R27, 1, P6 ;  /* 0x3f8000001b0d7808 */ /* 0x000fc60003000000 */
[----:B------:R-:W-:Y:S02]  /*0520*/  @!P5 FMUL R12, R12, 16777216 ;  /* 0x4b8000000c0cd820 */ /* 0x000fe40000400000 */
[----:B------:R-:W-:Y:S01]  /*0530*/  @!P1 FMUL R13, R13, 16777216 ;  /* 0x4b8000000d0d9820 */ /* 0x000fe20000400000 */
[----:B------:R-:W-:Y:S01]  /*0540*/  @P2 FMUL R10, R10, 0.25 ;  /* 0x3e8000000a0a2820 */ /* 0x000fe20000400000 */
[----:B--2---:R-:W-:Y:S02]  /*0550*/  FMUL R11, R11, R12 ;  /* 0x0000000c0b0b7220 */ /* 0x004fe40000400000 */
[----:B-1----:R-:W-:Y:S02]  /*0560*/  FMUL R8, R8, R13 ;  /* 0x0000000d08087220 */ /* 0x002fe40000400000 */
[----:B------:R-:W1:Y:S01]  /*0570*/  LDC.64 R12, c[0x0][0x230] ;  /* 0x00008c00ff0c7b82 */ /* 0x000e620000000a00 */
[----:B------:R-:W-:Y:S01]  /*0580*/  @!P3 FMUL R10, R10, 16777216 ;  /* 0x4b8000000a0ab820 */ /* 0x000fe20000400000 */
[----:B------:R2:W3:Y:S08]  /*0590*/  MUFU.RCP R16, R9 ;  /* 0x0000000900107308 */ /* 0x0004f00000001000 */
[----:B------:R-:W4:Y:S01]  /*05a0*/  MUFU.RCP R10, R10 ;  /* 0x0000000a000a7308 */ /* 0x000f220000001000 */
[----:B--2---:R-:W-:Y:S01]  /*05b0*/  FSEL R9, R27, 1, P2 ;  /* 0x3f8000001b097808 */ /* 0x004fe20001000000 */
[----:B------:R-:W-:-:S04]  /*05c0*/  FADD R29, -R22, R14 ;  /* 0x0000000e161d7221 */ /* 0x000fc80000000100 */
[----:B------:R-:W-:Y:S01]  /*05d0*/  @!P3 FMUL R9, R9, 16777216 ;  /* 0x4b8000000909b820 */ /* 0x000fe20000400000 */
[----:B------:R-:W-:Y:S01]  /*05e0*/  FMUL R14, R8, R7 ;  /* 0x00000007080e7220 */ /* 0x000fe20000400000 */
[----:B---3--:R-:W-:Y:S01]  /*05f0*/  FMUL R33, R16, R15 ;  /* 0x0000000f10217220 */ /* 0x008fe20000400000 */
[----:B0-----:R-:W-:-:S04]  /*0600*/  IMAD.WIDE R36, R32, 0x4, R18 ;  /* 0x0000000420247825 */ /* 0x001fc800078e0212 */
[----:B----4-:R-:W-:Y:S01]  /*0610*/  FMUL R10, R10, R9 ;  /* 0x000000090a0a7220 */ /* 0x010fe20000400000 */
[----:B-1----:R-:W-:-:S04]  /*0620*/  IMAD.WIDE R8, R32, 0x4, R12 ;  /* 0x0000000420087825 */ /* 0x002fc800078e020c */
[----:B------:R-:W-:Y:S01]  /*0630*/  FMUL R33, R33, R4 ;  /* 0x0000000421217220 */ /* 0x000fe20000400000 */
[----:B------:R-:W-:Y:S01]  /*0640*/  FMUL R17, R11, R6 ;  /* 0x000000060b117220 */ /* 0x000fe20000400000 */
[----:B------:R-:W-:Y:S02]  /*0650*/  FMUL R16, R10, R5 ;  /* 0x000000050a107220 */ /* 0x000fe40000400000 */
[----:B------:R-:W2:Y:S04]  /*0660*/  LDG.E.EL.128 R4, desc[UR6][R36.64] ;  /* 0x0000000624047981 */ /* 0x000ea8000c2e1d00 */
[----:B------:R-:W2:Y:S01]  /*0670*/  LDG.E.EL.128 R8, desc[UR6][R8.64] ;  /* 0x0000000608087981 */ /* 0x000ea2000c2e1d00 */
[----:B------:R-:W-:-:S04]  /*0680*/  IMAD.WIDE R34, R26, 0x4, R34 ;  /* 0x000000041a227825 */ /* 0x000fc800078e0222 */
[----:B------:R-:W-:-:S04]  /*0690*/  IMAD.WIDE R20, R26, 0x4, R12 ;  /* 0x000000041a147825 */ /* 0x000fc800078e020c */
[----:B------:R-:W-:Y:S02]  /*06a0*/  IMAD.WIDE R18, R26, 0x4, R18 ;  /* 0x000000041a127825 */ /* 0x000fe400078e0212 */
[----:B------:R-:W3:Y:S01]  /*06b0*/  LDG.E.EL.128 R20, desc[UR6][R20.64] ;  /* 0x0000000614147981 */ /* 0x000ee2000c2e1d00 */
[----:B------:R-:W0:Y:S01]  /*06c0*/  S2UR UR5, SR_CgaCtaId ;  /* 0x00000000000579c3 */ /* 0x000e220000008800 */
[----:B------:R-:W-:Y:S01]  /*06d0*/  UMOV UR4, 0x400 ;  /* 0x0000040000047882 */ /* 0x000fe20000000000 */
[----:B--2---:R-:W-:Y:S02]  /*06e0*/  FFMA R7, R7, R14, R11 ;  /* 0x0000000e07077223 */ /* 0x004fe4000000000b */
[----:B------:R-:W2:Y:S01]  /*06f0*/  LDG.E.EL.128 R12, desc[UR6][R34.64] ;  /* 0x00000006220c7981 */ /* 0x000ea2000c2e1d00 */
[----:B------:R-:W-:Y:S01]  /*0700*/  FFMA R6, R6, R17, R10 ;  /* 0x0000001106067223 */ /* 0x000fe2000000000a */
[----:B------:R-:W-:Y:S02]  /*0710*/  FFMA R5, R5, R16, R9 ;  /* 0x0000001005057223 */ /* 0x000fe40000000009 */
[----:B------:R-:W3:Y:S01]  /*0720*/  LDG.E.EL.128 R16, desc[UR6][R18.64] ;  /* 0x0000000612107981 */ /* 0x000ee2000c2e1d00 */
[----:B------:R-:W-:Y:S01]  /*0730*/  FFMA R33, R4, R33, R8 ;  /* 0x0000002104217223 */ /* 0x000fe20000000008 */
[----:B------:R-:W-:Y:S01]  /*0740*/  IMAD.SHL.U32 R4, R0, 0x100, RZ ;  /* 0x0000010000047824 */ /* 0x000fe200078e00ff */
[----:B0-----:R-:W-:-:S04]  /*0750*/  UPRMT UR4, UR5, 0x654, UR4 ;  /* 0x0000065405047896 */ /* 0x001fc80008000004 */
[----:B------:R-:W-:-:S04]  /*0760*/  LOP3.LUT R4, R4, 0x300, RZ, 0xc0, !PT ;  /* 0x0000030004047812 */ /* 0x000fc800078ec0ff */
[C---:B------:R-:W-:Y:S02]  /*0770*/  LOP3.LUT R8, R4.reuse, R3, RZ, 0xfc, !PT ;  /* 0x0000000304087212 */ /* 0x040fe400078efcff */
[----:B------:R-:W-:Y:S02]  /*0780*/  LEA.HI R3, R4, UR4, RZ, 0x1d ;  /* 0x0000000404037c11 */ /* 0x000fe4000f8fe8ff */
[----:B------:R-:W-:-:S03]  /*0790*/  FSETP.GEU.AND P1, PT, R33, RZ, PT ;  /* 0x000000ff2100720b */ /* 0x000fc60003f2e000 */
[----:B------:R-:W-:Y:S01]  /*07a0*/  IMAD R10, R8, 0x4, R3 ;  /* 0x00000004080a7824 */ /* 0x000fe200078e0203 */
[----:B------:R-:W-:Y:S02]  /*07b0*/  FSEL R3, R33, RZ, P1 ;  /* 0x000000ff21037208 */ /* 0x000fe40000800000 */
[----:B------:R-:W-:-:S04]  /*07c0*/  FSETP.GEU.AND P1, PT, R5, RZ, PT ;  /* 0x000000ff0500720b */ /* 0x000fc80003f2e000 */
[----:B------:R-:W-:Y:S02]  /*07d0*/  FSEL R26, R5, RZ, P1 ;  /* 0x000000ff051a7208 */ /* 0x000fe40000800000 */
[----:B------:R-:W-:Y:S01]  /*07e0*/  LOP3.LUT R9, R4, 0x20, RZ, 0xfc, !PT ;  /* 0x0000002004097812 */ /* 0x000fe200078efcff */
[----:B------:R0:W-:Y:S03]  /*07f0*/  STS [R10], R3 ;  /* 0x000000030a007388 */ /* 0x0001e60000000800 */
[----:B------:R-:W-:-:S05]  /*0800*/  LEA.HI R9, R9, UR4, RZ, 0x1d ;  /* 0x0000000409097c11 */ /* 0x000fca000f8fe8ff */
[----:B------:R-:W-:-:S05]  /*0810*/  IMAD R11, R8, 0x4, R9 ;  /* 0x00000004080b7824 */ /* 0x000fca00078e0209 */
[----:B------:R1:W-:Y:S01]  /*0820*/  STS [R11+0x80], R26 ;  /* 0x0000801a0b007388 */ /* 0x0003e20000000800 */
[----:B--2---:R-:W-:-:S04]  /*0830*/  FADD R12, R12, 9.9999997473787516356e-06 ;  /* 0x3727c5ac0c0c7421 */ /* 0x004fc80000000000 */
[----:B------:R-:W2:Y:S02]  /*0840*/  MUFU.SQRT R5, R12 ;  /* 0x0000000c00057308 */ /* 0x000ea40000002000 */
[C---:B--2---:R-:W-:Y:S02]  /*0850*/  FSETP.GT.AND P1, PT, R5.reuse, 8.50705917302346158658e+37, PT ;  /* 0x7e8000000500780b */ /* 0x044fe40003f24000 */
[----:B------:R-:W-:-:S11]  /*0860*/  FSETP.GEU.AND P2, PT, R5, 1.175494350822287508e-38, PT ;  /* 0x008000000500780b */ /* 0x000fd60003f4e000 */
[----:B------:R-:W-:-:S04]  /*0870*/  @P1 FMUL R5, R5, 0.25 ;  /* 0x3e80000005051820 */ /* 0x000fc80000400000 */
[----:B------:R-:W-:-:S04]  /*0880*/  @!P2 FMUL R5, R5, 16777216 ;  /* 0x4b8000000505a820 */ /* 0x000fc80000400000 */
[----:B0-----:R-:W0:Y:S01]  /*0890*/  MUFU.RCP R10, R5 ;  /* 0x00000005000a7308 */ /* 0x001e220000001000 */
[----:B------:R-:W-:Y:S01]  /*08a0*/  FSEL R9, R27, 1, P1 ;  /* 0x3f8000001b097808 */ /* 0x000fe20000800000 */
[----:B------:R-:W-:-:S04]  /*08b0*/  FADD R13, R13, 9.9999997473787516356e-06 ;  /* 0x3727c5ac0d0d7421 */ /* 0x000fc80000000000 */
[----:B------:R-:W-:-:S04]  /*08c0*/  @!P2 FMUL R9, R9, 16777216 ;  /* 0x4b8000000909a820 */ /* 0x000fc80000400000 */
[----:B0-----:R-:W-:Y:S02]  /*08d0*/  FMUL R10, R10, R9 ;  /* 0x000000090a0a7220 */ /* 0x001fe40000400000 */
[----:B------:R-:W0:Y:S02]  /*08e0*/  MUFU.SQRT R9, R13 ;  /* 0x0000000d00097308 */ /* 0x000e240000002000 */
[C---:B0-----:R-:W-:Y:S02]  /*08f0*/  FSETP.GT.AND P1, PT, R9.reuse, 8.50705917302346158658e+37, PT ;  /* 0x7e8000000900780b */ /* 0x041fe40003f24000 */
[----:B------:R-:W-:-:S11]  /*0900*/  FSETP.GEU.AND P2, PT, R9, 1.175494350822287508e-38, PT ;  /* 0x008000000900780b */ /* 0x000fd60003f4e000 */
[----:B------:R-:W-:-:S04]  /*0910*/  @P1 FMUL R9, R9, 0.25 ;  /* 0x3e80000009091820 */ /* 0x000fc80000400000 */
[----:B------:R-:W-:Y:S01]  /*0920*/  @!P2 FMUL R9, R9, 16777216 ;  /* 0x4b8000000909a820 */ /* 0x000fe20000400000 */
[----:B------:R-:W-:-:S05]  /*0930*/  FSEL R12, R27, 1, P1 ;  /* 0x3f8000001b0c7808 */ /* 0x000fca0000800000 */
[----:B------:R-:W0:Y:S01]  /*0940*/  MUFU.RCP R9, R9 ;  /* 0x0000000900097308 */ /* 0x000e220000001000 */
[----:B------:R-:W-:Y:S01]  /*0950*/  @!P2 FMUL R12, R12, 16777216 ;  /* 0x4b8000000c0ca820 */ /* 0x000fe20000400000 */
[----:B------:R-:W-:Y:S01]  /*0960*/  FADD R14, R14, 9.9999997473787516356e-06 ;  /* 0x3727c5ac0e0e7421 */ /* 0x000fe20000000000 */
[----:B------:R-:W-:-:S05]  /*0970*/  FADD R15, R15, 9.9999997473787516356e-06 ;  /* 0x3727c5ac0f0f7421 */ /* 0x000fca0000000000 */
[----:B-1----:R-:W1:Y:S01]  /*0980*/  MUFU.SQRT R11, R14 ;  /* 0x0000000e000b7308 */ /* 0x002e620000002000 */
[----:B0-----:R-:W-:-:S07]  /*0990*/  FMUL R5, R9, R12 ;  /* 0x0000000c09057220 */ /* 0x001fce0000400000 */
[----:B------:R-:W0:Y:S01]  /*09a0*/  MUFU.SQRT R12, R15 ;  /* 0x0000000f000c7308 */ /* 0x000e220000002000 */
[C---:B-1----:R-:W-:Y:S02]  /*09b0*/  FSETP.GT.AND P1, PT, R11.reuse, 8.50705917302346158658e+37, PT ;  /* 0x7e8000000b00780b */ /* 0x042fe40003f24000 */
[----:B------:R-:W-:Y:S02]  /*09c0*/  FSETP.GEU.AND P3, PT, R11, 1.175494350822287508e-38, PT ;  /* 0x008000000b00780b */ /* 0x000fe40003f6e000 */
[C---:B0-----:R-:W-:Y:S02]  /*09d0*/  FSETP.GT.AND P2, PT, R12.reuse, 8.50705917302346158658e+37, PT ;  /* 0x7e8000000c00780b */ /* 0x041fe40003f44000 */
[----:B------:R-:W-:-:S07]  /*09e0*/  FSETP.GEU.AND P4, PT, R12, 1.175494350822287508e-38, PT ;  /* 0x008000000c00780b */ /* 0x000fce0003f8e000 */
[----:B------:R-:W-:Y:S01]  /*09f0*/  @P1 FMUL R11, R11, 0.25 ;  /* 0x3e8000000b0b1820 */ /* 0x000fe20000400000 */
[----:B------:R-:W-:-:S03]  /*0a00*/  FMUL R31, R10, R31 ;  /* 0x0000001f0a1f7220 */ /* 0x000fc60000400000 */
[----:B------:R-:W-:Y:S01]  /*0a10*/  @!P3 FMUL R11, R11, 16777216 ;  /* 0x4b8000000b0bb820 */ /* 0x000fe20000400000 */
[----:B------:R-:W-:-:S03]  /*0a20*/  @P2 FMUL R12, R12, 0.25 ;  /* 0x3e8000000c0c2820 */ /* 0x000fc60000400000 */
[----:B------:R-:W0:Y:S01]  /*0a30*/  MUFU.RCP R10, R11 ;  /* 0x0000000b000a7308 */ /* 0x000e220000001000 */
[----:B------:R-:W-:Y:S01]  /*0a40*/  @!P4 FMUL R12, R12, 16777216 ;  /* 0x4b8000000c0cc820 */ /* 0x000fe20000400000 */
[----:B------:R-:W-:-:S06]  /*0a50*/  FMUL R30, R5, R30 ;  /* 0x0000001e051e7220 */ /* 0x000fcc0000400000 */
[----:B------:R-:W1:Y:S01]  /*0a60*/  MUFU.RCP R9, R12 ;  /* 0x0000000c00097308 */ /* 0x000e620000001000 */
[C---:B------:R-:W-:Y:S02]  /*0a70*/  FSEL R5, R27.reuse, 1, P1 ;  /* 0x3f8000001b057808 */ /* 0x040fe40000800000 */
[----:B------:R-:W-:-:S03]  /*0a80*/  FSEL R14, R27, 1, P2 ;  /* 0x3f8000001b0e7808 */ /* 0x000fc60001000000 */
[----:B------:R-:W-:Y:S02]  /*0a90*/  @!P3 FMUL R5, R5, 16777216 ;  /* 0x4b8000000505b820 */ /* 0x000fe40000400000 */
[----:B------:R-:W-:Y:S02]  /*0aa0*/  @!P4 FMUL R14, R14, 16777216 ;  /* 0x4b8000000e0ec820 */ /* 0x000fe40000400000 */
[----:B0-----:R-:W-:Y:S01]  /*0ab0*/  FMUL R10, R10, R5 ;  /* 0x000000050a0a7220 */ /* 0x001fe20000400000 */
[----:B---3--:R-:W-:Y:S01]  /*0ac0*/  FFMA R16, R16, R31, R20 ;  /* 0x0000001f10107223 */ /* 0x008fe20000000014 */
[----:B------:R-:W-:Y:S01]  /*0ad0*/  LOP3.LUT R31, R4, 0x40, RZ, 0xfc, !PT ;  /* 0x00000040041f7812 */ /* 0x000fe200078efcff */
[----:B-1----:R-:W-:Y:S01]  /*0ae0*/  FMUL R5, R9, R14 ;  /* 0x0000000e09057220 */ /* 0x002fe20000400000 */
[----:B------:R-:W-:Y:S01]  /*0af0*/  FMUL R29, R10, R29 ;  /* 0x0000001d0a1d7220 */ /* 0x000fe20000400000 */
[----:B------:R-:W-:Y:S02]  /*0b00*/  LOP3.LUT R9, R4, 0x60, RZ, 0xfc, !PT ;  /* 0x0000006004097812 */ /* 0x000fe400078efcff */
[----:B------:R-:W-:Y:S01]  /*0b10*/  FMUL R28, R5, R28 ;  /* 0x0000001c051c7220 */ /* 0x000fe20000400000 */
[----:B------:R-:W-:Y:S01]  /*0b20*/  FSETP.GEU.AND P1, PT, R6, RZ, PT ;  /* 0x000000ff0600720b */ /* 0x000fe20003f2e000 */
[----:B------:R-:W-:Y:S01]  /*0b30*/  FFMA R17, R17, R30, R21 ;  /* 0x0000001e11117223 */ /* 0x000fe20000000015 */
[----:B------:R-:W-:Y:S01]  /*0b40*/  LOP3.LUT R13, R4, 0x80, RZ, 0xfc, !PT ;  /* 0x00000080040d7812 */ /* 0x000fe200078efcff */
[----:B------:R-:W-:Y:S01]  /*0b50*/  FFMA R22, R18, R29, R22 ;  /* 0x0000001d12167223 */ /* 0x000fe20000000016 */
[C---:B------:R-:W-:Y:S01]  /*0b60*/  LOP3.LUT R11, R4.reuse, 0xa0, RZ, 0xfc, !PT ;  /* 0x000000a0040b7812 */ /* 0x040fe200078efcff */
[----:B------:R-:W-:Y:S01]  /*0b70*/  FFMA R28, R19, R28, R23 ;  /* 0x0000001c131c7223 */ /* 0x000fe20000000017 */
[----:B------:R-:W-:-:S02]  /*0b80*/  LOP3.LUT R15, R4, 0xc0, RZ, 0xfc, !PT ;  /* 0x000000c0040f7812 */ /* 0x000fc400078efcff */
[----:B------:R-:W-:Y:S02]  /*0b90*/  LEA.HI R31, R31, UR4, RZ, 0x1d ;  /* 0x000000041f1f7c11 */ /* 0x000fe4000f8fe8ff */
[----:B------:R-:W-:Y:S02]  /*0ba0*/  LOP3.LUT R21, R4, 0xe0, RZ, 0xfc, !PT ;  /* 0x000000e004157812 */ /* 0x000fe400078efcff */
[----:B------:R-:W-:Y:S02]  /*0bb0*/  LEA.HI R9, R9, UR4, RZ, 0x1d ;  /* 0x0000000409097c11 */ /* 0x000fe4000f8fe8ff */
[----:B------:R-:W-:Y:S02]  /*0bc0*/  FSEL R12, R6, RZ, P1 ;  /* 0x000000ff060c7208 */ /* 0x000fe40000800000 */
[----:B------:R-:W-:Y:S02]  /*0bd0*/  LEA.HI R13, R13, UR4, RZ, 0x1d ;  /* 0x000000040d0d7c11 */ /* 0x000fe4000f8fe8ff */
[----:B------:R-:W-:-:S02]  /*0be0*/  FSETP.GEU.AND P1, PT, R7, RZ, PT ;  /* 0x000000ff0700720b */ /* 0x000fc40003f2e000 */
[----:B------:R-:W-:Y:S02]  /*0bf0*/  LEA.HI R11, R11, UR4, RZ, 0x1d ;  /* 0x000000040b0b7c11 */ /* 0x000fe4000f8fe8ff */
[----:B------:R-:W-:Y:S01]  /*0c00*/  FSETP.GEU.AND P2, PT, R16, RZ, PT ;  /* 0x000000ff1000720b */ /* 0x000fe20003f4e000 */
[C---:B------:R-:W-:Y:S01]  /*0c10*/  IMAD R31, R8.reuse, 0x4, R31 ;  /* 0x00000004081f7824 */ /* 0x040fe200078e021f */
[----:B------:R-:W-:Y:S02]  /*0c20*/  LEA.HI R15, R15, UR4, RZ, 0x1d ;  /* 0x000000040f0f7c11 */ /* 0x000fe4000f8fe8ff */
[----:B------:R-:W-:Y:S01]  /*0c30*/  FSETP.GEU.AND P3, PT, R17, RZ, PT ;  /* 0x000000ff1100720b */ /* 0x000fe20003f6e000 */
[----:B------:R-:W-:Y:S01]  /*0c40*/  IMAD R9, R8, 0x4, R9 ;  /* 0x0000000408097824 */ /* 0x000fe200078e0209 */
[----:B------:R-:W-:Y:S02]  /*0c50*/  LEA.HI R21, R21, UR4, RZ, 0x1d ;  /* 0x0000000415157c11 */ /* 0x000fe4000f8fe8ff */
[----:B------:R-:W-:Y:S01]  /*0c60*/  FSETP.GEU.AND P4, PT, R22, RZ, PT ;  /* 0x000000ff1600720b */ /* 0x000fe20003f8e000 */
[----:B------:R-:W-:Y:S01]  /*0c70*/  IMAD R20, R8, 0x4, R13 ;  /* 0x0000000408147824 */ /* 0x000fe200078e020d */
[----:B------:R-:W-:-:S02]  /*0c80*/  FSETP.GEU.AND P5, PT, R28, RZ, PT ;  /* 0x000000ff1c00720b */ /* 0x000fc40003fae000 */
[----:B------:R-:W-:Y:S01]  /*0c90*/  FSEL R18, R7, RZ, P1 ;  /* 0x000000ff07127208 */ /* 0x000fe20000800000 */
[----:B------:R-:W-:Y:S01]  /*0ca0*/  IMAD R11, R8, 0x4, R11 ;  /* 0x00000004080b7824 */ /* 0x000fe200078e020b */
[----:B------:R-:W-:Y:S01]  /*0cb0*/  FSEL R19, R16, RZ, P2 ;  /* 0x000000ff10137208 */ /* 0x000fe20001000000 */
[----:B------:R-:W-:Y:S01]  /*0cc0*/  IMAD.SHL.U32 R13, R0, 0x4, RZ ;  /* 0x00000004000d7824 */ /* 0x000fe200078e00ff */
[----:B------:R-:W-:Y:S01]  /*0cd0*/  FSEL R16, R17, RZ, P3 ;  /* 0x000000ff11107208 */ /* 0x000fe20001800000 */
[----:B------:R-:W-:Y:S01]  /*0ce0*/  IMAD R15, R8, 0x4, R15 ;  /* 0x00000004080f7824 */ /* 0x000fe200078e020f */
[----:B------:R-:W-:Y:S01]  /*0cf0*/  FSEL R22, R22, RZ, P4 ;  /* 0x000000ff16167208 */ /* 0x000fe20002000000 */
[----:B------:R-:W-:Y:S01]  /*0d00*/  IMAD R21, R8, 0x4, R21 ;  /* 0x0000000408157824 */ /* 0x000fe200078e0215 */
[----:B------:R-:W-:Y:S01]  /*0d10*/  STS [R31+0x100], R12 ;  /* 0x0001000c1f007388 */ /* 0x000fe20000000800 */
[----:B------:R-:W-:-:S03]  /*0d20*/  FSEL R28, R28, RZ, P5 ;  /* 0x000000ff1c1c7208 */ /* 0x000fc60002800000 */
[----:B------:R-:W-:Y:S01]  /*0d30*/  STS [R9+0x180], R18 ;  /* 0x0001801209007388 */ /* 0x000fe20000000800 */
[----:B------:R-:W-:-:S03]  /*0d40*/  LOP3.LUT R14, R13, 0x1fc, RZ, 0xc0, !PT ;  /* 0x000001fc0d0e7812 */ /* 0x000fc600078ec0ff */
[----:B------:R-:W-:Y:S04]  /*0d50*/  STS [R20+0x200], R19 ;  /* 0x0002001314007388 */ /* 0x000fe80000000800 */
[----:B------:R-:W-:Y:S01]  /*0d60*/  STS [R11+0x280], R16 ;  /* 0x000280100b007388 */ /* 0x000fe20000000800 */
[----:B------:R-:W-:-:S03]  /*0d70*/  LOP3.LUT R4, R14, 0x200, RZ, 0xfc, !PT ;  /* 0x000002000e047812 */ /* 0x000fc600078efcff */
[----:B------:R-:W-:Y:S04]  /*0d80*/  STS [R15+0x300], R22 ;  /* 0x000300160f007388 */ /* 0x000fe80000000800 */
[----:B------:R0:W-:Y:S01]  /*0d90*/  STS [R21+0x380], R28 ;  /* 0x0003801c15007388 */ /* 0x0001e20000000800 */
[----:B------:R-:W-:Y:S02]  /*0da0*/  SHF.R.U32.HI R5, RZ, 0x3, R4 ;  /* 0x00000003ff057819 */ /* 0x000fe40000011604 */
[----:B------:R-:W-:Y:S02]  /*0db0*/  SHF.R.U32.HI R4, RZ, 0x1, R0 ;  /* 0x00000001ff047819 */ /* 0x000fe40000011600 */
[----:B------:R-:W-:Y:S02]  /*0dc0*/  LOP3.LUT R5, R5, 0x7c, RZ, 0xc0, !PT ;  /* 0x0000007c05057812 */ /* 0x000fe400078ec0ff */
[----:B------:R-:W-:-:S03]  /*0dd0*/  LOP3.LUT R4, R4, 0x3c, RZ, 0xc0, !PT ;  /* 0x0000003c04047812 */ /* 0x000fc600078ec0ff */
[----:B------:R-:W-:Y:S01]  /*0de0*/  VIADD R5, R5, UR4 ;  /* 0x0000000405057c36 */ /* 0x000fe20008000000 */
[----:B0-----:R-:W0:Y:S01]  /*0df0*/  LDC.64 R20, c[0x0][0x238] ;  /* 0x00008e00ff147b82 */ /* 0x001e220000000a00 */
[----:B------:R-:W-:Y:S01]  /*0e00*/  VIADD R27, R4, UR4 ;  /* 0x00000004041b7c36 */ /* 0x000fe20008000000 */
[----:B------:R-:W-:Y:S01]  /*0e10*/  SHF.R.U32.HI R0, RZ, 0x3, R0 ;  /* 0x00000003ff007819 */ /* 0x000fe20000011600 */
[----:B------:R-:W-:Y:S02]  /*0e20*/  ULDC.64 UR4, c[0x0][0x240] ;  /* 0x0000900000047ab9 */ /* 0x000fe40000000a00 */
[----:B------:R-:W-:-:S03]  /*0e30*/  IMAD R27, R14, 0x4, R27 ;  /* 0x000000040e1b7824 */ /* 0x000fc600078e021b */
[----:B------:R-:W-:Y:S01]  /*0e40*/  BAR.SYNC.DEFER_BLOCKING 0x0 ;  /* 0x0000000000007b1d */ /* 0x000fe20000010000 */
[----:B------:R-:W-:Y:S01]  /*0e50*/  IMAD R14, R14, 0x4, R5 ;  /* 0x000000040e0e7824 */ /* 0x000fe200078e0205 */
[----:B------:R-:W-:Y:S02]  /*0e60*/  SGXT.U32 R0, R0, 0x4 ;  /* 0x000000040000781a */ /* 0x000fe40000000000 */
[----:B------:R-:W-:Y:S02]  /*0e70*/  FSETP.GTU.AND P4, PT, R18, RZ, PT ;  /* 0x000000ff1200720b */ /* 0x000fe40003f8c000 */
[----:B------:R-:W-:Y:S01]  /*0e80*/  FSETP.GTU.AND P3, PT, R12, RZ, PT ;  /* 0x000000ff0c00720b */ /* 0x000fe20003f6c000 */
[----:B------:R-:W-:Y:S04]  /*0e90*/  LDS R4, [R27] ;  /* 0x000000001b047984 */ /* 0x000fe80000000800 */
[----:B------:R-:W-:Y:S04]  /*0ea0*/  LDS R5, [R27+0x4] ;  /* 0x000004001b057984 */ /* 0x000fe80000000800 */
[----:B------:R-:W-:Y:S04]  /*0eb0*/  LDS R6, [R27+0x8] ;  /* 0x000008001b067984 */ /* 0x000fe80000000800 */
[----:B------:R-:W1:Y:S04]  /*0ec0*/  LDS R7, [R27+0xc] ;  /* 0x00000c001b077984 */ /* 0x000e680000000800 */
[----:B------:R-:W-:Y:S04]  /*0ed0*/  LDS R8, [R14+0x800] ;  /* 0x000800000e087984 */ /* 0x000fe80000000800 */
[----:B------:R-:W-:Y:S04]  /*0ee0*/  LDS R9, [R14+0x804] ;  /* 0x000804000e097984 */ /* 0x000fe80000000800 */
[----:B------:R-:W-:Y:S04]  /*0ef0*/  LDS R10, [R14+0x808] ;  /* 0x000808000e0a7984 */ /* 0x000fe80000000800 */
[----:B------:R2:W3:Y:S01]  /*0f00*/  LDS R11, [R14+0x80c] ;  /* 0x00080c000e0b7984 */ /* 0x0004e20000000800 */
[----:B------:R-:W-:-:S02]  /*0f10*/  FSETP.GTU.AND P1, PT, R3, RZ, PT ;  /* 0x000000ff0300720b */ /* 0x000fc40003f2c000 */
[----:B------:R-:W-:Y:S02]  /*0f20*/  LOP3.LUT R13, R24, 0x1c, R13, 0xf8, !PT ;  /* 0x0000001c180d7812 */ /* 0x000fe400078ef80d */
[----:B------:R-:W-:Y:S02]  /*0f30*/  LOP3.LUT R0, R25, R0, RZ, 0xfc, !PT ;  /* 0x0000000019007212 */ /* 0x000fe400078efcff */
[----:B------:R-:W-:Y:S02]  /*0f40*/  FSETP.GTU.AND P2, PT, R26, RZ, PT ;  /* 0x000000ff1a00720b */ /* 0x000fe40003f4c000 */
[----:B------:R-:W-:Y:S02]  /*0f50*/  SEL R3, RZ, 0x1, P4 ;  /* 0x00000001ff037807 */ /* 0x000fe40002000000 */
[----:B------:R-:W-:Y:S02]  /*0f60*/  SEL R12, RZ, 0x1, P3 ;  /* 0x00000001ff0c7807 */ /* 0x000fe40001800000 */
[----:B------:R-:W-:-:S02]  /*0f70*/  SEL R15, RZ, 0x1, P1 ;  /* 0x00000001ff0f7807 */ /* 0x000fc40000800000 */
[----:B--2---:R-:W-:Y:S02]  /*0f80*/  SEL R14, RZ, 0x1, P2 ;  /* 0x00000001ff0e7807 */ /* 0x004fe40001000000 */
[----:B------:R-:W-:Y:S01]  /*0f90*/  ISETP.GE.AND P1, PT, R13, 0x40, PT ;  /* 0x000000400d00780c */ /* 0x000fe20003f26270 */
[----:B------:R-:W-:Y:S01]  /*0fa0*/  IMAD R13, R0, 0x40, R13 ;  /* 0x00000040000d7824 */ /* 0x000fe200078e020d */
[----:B------:R-:W-:Y:S02]  /*0fb0*/  PRMT R0, R12, 0x3340, R3 ;  /* 0x000033400c007816 */ /* 0x000fe40000000003 */
[----:B------:R-:W-:Y:S01]  /*0fc0*/  PRMT R3, R15, 0x3340, R14 ;  /* 0x000033400f037816 */ /* 0x000fe2000000000e */
[C---:B------:R-:W-:Y:S01]  /*0fd0*/  VIADD R15, R13.reuse, 0x400 ;  /* 0x000004000d0f7836 */ /* 0x040fe20000000000 */
[----:B------:R-:W-:Y:S02]  /*0fe0*/  FSETP.GTU.AND P5, PT, R28, RZ, PT ;  /* 0x000000ff1c00720b */ /* 0x000fe40003fac000 */
[----:B------:R-:W-:Y:S01]  /*0ff0*/  FSETP.GTU.AND P4, PT, R22, RZ, PT ;  /* 0x000000ff1600720b */ /* 0x000fe20003f8c000 */
[----:B0-----:R-:W-:Y:S01]  /*1000*/  IMAD.WIDE R12, R13, 0x4, R20 ;  /* 0x000000040d0c7825 */ /* 0x001fe200078e0214 */
[----:B------:R-:W-:-:S02]  /*1010*/  FSETP.GTU.AND P2, PT, R19, RZ, PT ;  /* 0x000000ff1300720b */ /* 0x000fc40003f4c000 */
[----:B------:R-:W-:Y:S01]  /*1020*/  FSETP.GTU.AND P3, PT, R16, RZ, PT ;  /* 0x000000ff1000720b */ /* 0x000fe20003f6c000 */
[----:B------:R-:W-:Y:S01]  /*1030*/  IMAD.WIDE R20, R15, 0x4, R20 ;  /* 0x000000040f147825 */ /* 0x000fe200078e0214 */
[----:B------:R-:W-:Y:S02]  /*1040*/  SEL R14, RZ, 0x1, P5 ;  /* 0x00000001ff0e7807 */ /* 0x000fe40002800000 */
[----:B------:R-:W-:Y:S02]  /*1050*/  SEL R15, RZ, 0x1, P4 ;  /* 0x00000001ff0f7807 */ /* 0x000fe40002000000 */
[----:B------:R-:W-:Y:S02]  /*1060*/  SEL R17, RZ, 0x1, P3 ;  /* 0x00000001ff117807 */ /* 0x000fe40001800000 */
[----:B------:R-:W-:Y:S02]  /*1070*/  SEL R18, RZ, 0x1, P2 ;  /* 0x00000001ff127807 */ /* 0x000fe40001000000 */
[----:B------:R-:W-:-:S02]  /*1080*/  PRMT R16, R15, 0x3340, R14 ;  /* 0x000033400f107816 */ /* 0x000fc4000000000e */
[----:B------:R-:W-:Y:S01]  /*1090*/  IADD3 R14, P2, R2, UR4, RZ ;  /* 0x00000004020e7c10 */ /* 0x000fe2000ff5e0ff */
[----:B-1----:R0:W-:Y:S01]  /*10a0*/  @!P1 STG.E.128 desc[UR6][R12.64], R4 ;  /* 0x000000040c009986 */ /* 0x0021e2000c101d06 */
[----:B------:R-:W-:Y:S02]  /*10b0*/  PRMT R17, R18, 0x3340, R17 ;  /* 0x0000334012117816 */ /* 0x000fe40000000011 */
[----:B------:R-:W-:Y:S01]  /*10c0*/  LEA.HI.X.SX32 R15, R2, UR5, 0x1, P2 ;  /* 0x00000005020f7c11 */ /* 0x000fe200090f0eff */
[----:B---3--:R0:W-:Y:S01]  /*10d0*/  @!P1 STG.E.128 desc[UR6][R20.64], R8 ;  /* 0x0000000814009986 */ /* 0x0081e2000c101d06 */
[----:B------:R-:W-:Y:S02]  /*10e0*/  PRMT R2, R3, 0x5410, R0 ;  /* 0x0000541003027816 */ /* 0x000fe40000000000 */
[----:B------:R-:W-:Y:S01]  /*10f0*/  PRMT R3, R17, 0x5410, R16 ;  /* 0x0000541011037816 */ /* 0x000fe20000000010 */
[----:B0-----:R-:W-:Y:S06]  /*1100*/  @P0 EXIT ;  /* 0x000000000000094d */ /* 0x001fec0003800000 */
[----:B------:R-:W-:Y:S01]  /*1110*/  STG.E.64 desc[UR6][R14.64], R2 ;  /* 0x000000020e007986 */ /* 0x000fe2000c101b06 */
[----:B------:R-:W-:Y:S05]  /*1120*/  EXIT ;  /* 0x000000000000794d */ /* 0x000fea0003800000 */
.L_x_0:
[----:B------:R-:W-:-:S00]  /*1130*/  BRA `(.L_x_0) ;  /* 0xfffffffc00fc7947 */ /* 0x000fc0000383ffff */
[----:B------:R-:W-:-:S00]  /*1140*/  NOP ;  /* 0x0000000000007918 */ /* 0x000fc00000000000 */
        /* <DEDUP_REMOVED lines=11> */
.L_x_1:


//--------------------- .nv.global.init           --------------------------
	.section	.nv.global.init,"aw",@progbits
.nv.global.init:
	.type		_$_str,@object
	.size		_$_str,(_$_str_$_2 - _$_str)
_$_str:
        /*0000*/ 	.byte	0x5f, 0x5f, 0x43, 0x55, 0x44, 0x41, 0x5f, 0x46, 0x54, 0x5a, 0x00
	.type		_$_str_$_2,@object
	.size		_$_str_$_2,(.L_1 - _$_str_$_2)
_$_str_$_2:
        /*000b*/ 	.byte	0x5f, 0x5f, 0x43, 0x55, 0x44, 0x41, 0x5f, 0x50, 0x52, 0x45, 0x43, 0x5f, 0x53, 0x51, 0x52, 0x54
        /*001b*/ 	.byte	0x00
.L_1:


//--------------------- .nv.shared.triton_poi_fused__native_batch_norm_legit_no_training_relu_threshold_backward_7 --------------------------
	.section	.nv.shared.triton_poi_fused__native_batch_norm_legit_no_training_relu_threshold_backward_7,"aw",@nobits
	.sectionflags	@""
	.align	16
	.zero		1024


//--------------------- .nv.constant0.triton_poi_fused__native_batch_norm_legit_no_training_relu_threshold_backward_7 --------------------------
	.section	.nv.constant0.triton_poi_fused__native_batch_norm_legit_no_training_relu_threshold_backward_7,"a",@progbits
	.sectionflags	@""
	.align	4
.nv.constant0.triton_poi_fused__native_batch_norm_legit_no_training_relu_threshold_backward_7:
	.zero		592
